//
// Generated by NVIDIA NVVM Compiler
//
// Compiler Build ID: CL-36424714
// Cuda compilation tools, release 13.0, V13.0.88
// Based on NVVM 20.0.0
//

.version 9.0
.target sm_100
.address_size 64

	// .globl	_Z20matrixMultiplyKernelPfS_S_i

.visible .entry _Z20matrixMultiplyKernelPfS_S_i(
	.param .u64 .ptr .align 1 _Z20matrixMultiplyKernelPfS_S_i_param_0,
	.param .u64 .ptr .align 1 _Z20matrixMultiplyKernelPfS_S_i_param_1,
	.param .u64 .ptr .align 1 _Z20matrixMultiplyKernelPfS_S_i_param_2,
	.param .u32 _Z20matrixMultiplyKernelPfS_S_i_param_3
)
{
	.reg .pred 	%p<10>;
	.reg .b32 	%r<42>;
	.reg .b32 	%f<67>;
	.reg .b64 	%rd<67>;

	ld.param.u64 	%rd14, [_Z20matrixMultiplyKernelPfS_S_i_param_0];
	ld.param.u64 	%rd15, [_Z20matrixMultiplyKernelPfS_S_i_param_1];
	ld.param.u32 	%r19, [_Z20matrixMultiplyKernelPfS_S_i_param_3];
	cvta.to.global.u64 	%rd1, %rd15;
	cvta.to.global.u64 	%rd2, %rd14;
	mov.u32 	%r20, %ctaid.y;
	mov.u32 	%r21, %ntid.y;
	mov.u32 	%r22, %tid.y;
	mad.lo.s32 	%r23, %r20, %r21, %r22;
	mov.u32 	%r24, %ctaid.x;
	mov.u32 	%r25, %ntid.x;
	mov.u32 	%r26, %tid.x;
	mad.lo.s32 	%r2, %r24, %r25, %r26;
	max.s32 	%r27, %r2, %r23;
	setp.ge.s32 	%p1, %r27, %r19;
	@%p1 bra 	$L__BB0_13;
	mul.lo.s32 	%r3, %r19, %r23;
	and.b32  	%r4, %r19, 7;
	setp.lt.u32 	%p2, %r19, 8;
	mov.f32 	%f66, 0f00000000;
	mov.b32 	%r40, 0;
	@%p2 bra 	$L__BB0_4;
	and.b32  	%r40, %r19, 2147483640;
	neg.s32 	%r38, %r40;
	mul.wide.s32 	%rd16, %r19, 4;
	add.s64 	%rd3, %rd1, %rd16;
	shl.b32 	%r7, %r19, 3;
	mul.wide.s32 	%rd17, %r19, 8;
	add.s64 	%rd4, %rd1, %rd17;
	mul.wide.s32 	%rd18, %r19, 12;
	add.s64 	%rd5, %rd1, %rd18;
	mul.wide.s32 	%rd19, %r19, 16;
	add.s64 	%rd6, %rd1, %rd19;
	mul.wide.s32 	%rd20, %r19, 20;
	add.s64 	%rd7, %rd1, %rd20;
	mul.wide.s32 	%rd21, %r19, 24;
	add.s64 	%rd8, %rd1, %rd21;
	mul.wide.s32 	%rd22, %r19, 28;
	add.s64 	%rd9, %rd1, %rd22;
	mul.wide.u32 	%rd23, %r3, 4;
	add.s64 	%rd24, %rd23, %rd2;
	add.s64 	%rd66, %rd24, 16;
	mov.f32 	%f66, 0f00000000;
	mov.u32 	%r37, %r2;
$L__BB0_3:
	.pragma "nounroll";
	mul.wide.s32 	%rd25, %r37, 4;
	add.s64 	%rd26, %rd3, %rd25;
	add.s64 	%rd27, %rd4, %rd25;
	add.s64 	%rd28, %rd5, %rd25;
	add.s64 	%rd29, %rd6, %rd25;
	add.s64 	%rd30, %rd7, %rd25;
	add.s64 	%rd31, %rd8, %rd25;
	add.s64 	%rd32, %rd9, %rd25;
	add.s64 	%rd33, %rd1, %rd25;
	ld.global.f32 	%f16, [%rd66+-16];
	ld.global.f32 	%f17, [%rd33];
	fma.rn.f32 	%f18, %f16, %f17, %f66;
	ld.global.f32 	%f19, [%rd66+-12];
	ld.global.f32 	%f20, [%rd26];
	fma.rn.f32 	%f21, %f19, %f20, %f18;
	ld.global.f32 	%f22, [%rd66+-8];
	ld.global.f32 	%f23, [%rd27];
	fma.rn.f32 	%f24, %f22, %f23, %f21;
	ld.global.f32 	%f25, [%rd66+-4];
	ld.global.f32 	%f26, [%rd28];
	fma.rn.f32 	%f27, %f25, %f26, %f24;
	ld.global.f32 	%f28, [%rd66];
	ld.global.f32 	%f29, [%rd29];
	fma.rn.f32 	%f30, %f28, %f29, %f27;
	ld.global.f32 	%f31, [%rd66+4];
	ld.global.f32 	%f32, [%rd30];
	fma.rn.f32 	%f33, %f31, %f32, %f30;
	ld.global.f32 	%f34, [%rd66+8];
	ld.global.f32 	%f35, [%rd31];
	fma.rn.f32 	%f36, %f34, %f35, %f33;
	ld.global.f32 	%f37, [%rd66+12];
	ld.global.f32 	%f38, [%rd32];
	fma.rn.f32 	%f66, %f37, %f38, %f36;
	add.s32 	%r38, %r38, 8;
	add.s32 	%r37, %r37, %r7;
	add.s64 	%rd66, %rd66, 32;
	setp.ne.s32 	%p3, %r38, 0;
	@%p3 bra 	$L__BB0_3;
$L__BB0_4:
	setp.eq.s32 	%p4, %r4, 0;
	@%p4 bra 	$L__BB0_12;
	and.b32  	%r13, %r19, 3;
	setp.lt.u32 	%p5, %r4, 4;
	@%p5 bra 	$L__BB0_7;
	add.s32 	%r29, %r40, %r3;
	mul.wide.u32 	%rd34, %r29, 4;
	add.s64 	%rd35, %rd2, %rd34;
	ld.global.f32 	%f40, [%rd35];
	mad.lo.s32 	%r30, %r40, %r19, %r2;
	mul.wide.s32 	%rd36, %r30, 4;
	add.s64 	%rd37, %rd1, %rd36;
	ld.global.f32 	%f41, [%rd37];
	fma.rn.f32 	%f42, %f40, %f41, %f66;
	cvt.u64.u32 	%rd38, %r3;
	cvt.u64.u32 	%rd39, %r40;
	add.s64 	%rd40, %rd39, %rd38;
	shl.b64 	%rd41, %rd40, 2;
	add.s64 	%rd42, %rd2, %rd41;
	ld.global.f32 	%f43, [%rd42+4];
	mul.wide.s32 	%rd43, %r19, 4;
	add.s64 	%rd44, %rd37, %rd43;
	ld.global.f32 	%f44, [%rd44];
	fma.rn.f32 	%f45, %f43, %f44, %f42;
	ld.global.f32 	%f46, [%rd42+8];
	add.s64 	%rd45, %rd44, %rd43;
	ld.global.f32 	%f47, [%rd45];
	fma.rn.f32 	%f48, %f46, %f47, %f45;
	ld.global.f32 	%f49, [%rd42+12];
	add.s64 	%rd46, %rd45, %rd43;
	ld.global.f32 	%f50, [%rd46];
	fma.rn.f32 	%f66, %f49, %f50, %f48;
	add.s32 	%r40, %r40, 4;
$L__BB0_7:
	setp.eq.s32 	%p6, %r13, 0;
	@%p6 bra 	$L__BB0_12;
	setp.eq.s32 	%p7, %r13, 1;
	@%p7 bra 	$L__BB0_10;
	add.s32 	%r31, %r40, %r3;
	mul.wide.u32 	%rd47, %r31, 4;
	add.s64 	%rd48, %rd2, %rd47;
	ld.global.f32 	%f52, [%rd48];
	mad.lo.s32 	%r32, %r40, %r19, %r2;
	mul.wide.s32 	%rd49, %r32, 4;
	add.s64 	%rd50, %rd1, %rd49;
	ld.global.f32 	%f53, [%rd50];
	fma.rn.f32 	%f54, %f52, %f53, %f66;
	cvt.u64.u32 	%rd51, %r3;
	cvt.u64.u32 	%rd52, %r40;
	add.s64 	%rd53, %rd52, %rd51;
	shl.b64 	%rd54, %rd53, 2;
	add.s64 	%rd55, %rd2, %rd54;
	ld.global.f32 	%f55, [%rd55+4];
	mul.wide.s32 	%rd56, %r19, 4;
	add.s64 	%rd57, %rd50, %rd56;
	ld.global.f32 	%f56, [%rd57];
	fma.rn.f32 	%f66, %f55, %f56, %f54;
	add.s32 	%r40, %r40, 2;
$L__BB0_10:
	and.b32  	%r33, %r19, 1;
	setp.eq.b32 	%p8, %r33, 1;
	not.pred 	%p9, %p8;
	@%p9 bra 	$L__BB0_12;
	add.s32 	%r34, %r40, %r3;
	mul.wide.u32 	%rd58, %r34, 4;
	add.s64 	%rd59, %rd2, %rd58;
	ld.global.f32 	%f57, [%rd59];
	mad.lo.s32 	%r35, %r40, %r19, %r2;
	mul.wide.s32 	%rd60, %r35, 4;
	add.s64 	%rd61, %rd1, %rd60;
	ld.global.f32 	%f58, [%rd61];
	fma.rn.f32 	%f66, %f57, %f58, %f66;
$L__BB0_12:
	ld.param.u64 	%rd65, [_Z20matrixMultiplyKernelPfS_S_i_param_2];
	add.s32 	%r36, %r3, %r2;
	cvta.to.global.u64 	%rd62, %rd65;
	mul.wide.s32 	%rd63, %r36, 4;
	add.s64 	%rd64, %rd62, %rd63;
	st.global.f32 	[%rd64], %f66;
$L__BB0_13:
	ret;

}
	// .globl	_Z15bitonicSortStepPiii
.visible .entry _Z15bitonicSortStepPiii(
	.param .u64 .ptr .align 1 _Z15bitonicSortStepPiii_param_0,
	.param .u32 _Z15bitonicSortStepPiii_param_1,
	.param .u32 _Z15bitonicSortStepPiii_param_2
)
{
	.reg .pred 	%p<5>;
	.reg .b32 	%r<13>;
	.reg .b64 	%rd<11>;

	ld.param.u64 	%rd6, [_Z15bitonicSortStepPiii_param_0];
	ld.param.u32 	%r8, [_Z15bitonicSortStepPiii_param_1];
	ld.param.u32 	%r7, [_Z15bitonicSortStepPiii_param_2];
	cvta.to.global.u64 	%rd1, %rd6;
	mov.u32 	%r9, %tid.x;
	mov.u32 	%r10, %ntid.x;
	mov.u32 	%r11, %ctaid.x;
	mad.lo.s32 	%r1, %r10, %r11, %r9;
	xor.b32  	%r2, %r8, %r1;
	setp.le.u32 	%p1, %r2, %r1;
	@%p1 bra 	$L__BB1_6;
	and.b32  	%r12, %r7, %r1;
	setp.ne.s32 	%p2, %r12, 0;
	@%p2 bra 	$L__BB1_4;
	mul.wide.u32 	%rd9, %r1, 4;
	add.s64 	%rd2, %rd1, %rd9;
	ld.global.u32 	%r3, [%rd2];
	mul.wide.u32 	%rd10, %r2, 4;
	add.s64 	%rd3, %rd1, %rd10;
	ld.global.u32 	%r4, [%rd3];
	setp.le.s32 	%p4, %r3, %r4;
	@%p4 bra 	$L__BB1_6;
	st.global.u32 	[%rd2], %r4;
	st.global.u32 	[%rd3], %r3;
	bra.uni 	$L__BB1_6;
$L__BB1_4:
	mul.wide.u32 	%rd7, %r1, 4;
	add.s64 	%rd4, %rd1, %rd7;
	ld.global.u32 	%r5, [%rd4];
	mul.wide.u32 	%rd8, %r2, 4;
	add.s64 	%rd5, %rd1, %rd8;
	ld.global.u32 	%r6, [%rd5];
	setp.ge.s32 	%p3, %r5, %r6;
	@%p3 bra 	$L__BB1_6;
	st.global.u32 	[%rd4], %r6;
	st.global.u32 	[%rd5], %r5;
$L__BB1_6:
	ret;

}
	// .globl	_Z15oddEvenSortStepPiii
.visible .entry _Z15oddEvenSortStepPiii(
	.param .u64 .ptr .align 1 _Z15oddEvenSortStepPiii_param_0,
	.param .u32 _Z15oddEvenSortStepPiii_param_1,
	.param .u32 _Z15oddEvenSortStepPiii_param_2
)
{
	.reg .pred 	%p<3>;
	.reg .b32 	%r<12>;
	.reg .b64 	%rd<5>;

	ld.param.u64 	%rd2, [_Z15oddEvenSortStepPiii_param_0];
	ld.param.u32 	%r4, [_Z15oddEvenSortStepPiii_param_1];
	ld.param.u32 	%r5, [_Z15oddEvenSortStepPiii_param_2];
	mov.u32 	%r6, %tid.x;
	mov.u32 	%r7, %ntid.x;
	mov.u32 	%r8, %ctaid.x;
	mad.lo.s32 	%r9, %r7, %r8, %r6;
	shl.b32 	%r10, %r9, 1;
	add.s32 	%r1, %r5, %r10;
	add.s32 	%r11, %r1, 1;
	setp.ge.s32 	%p1, %r11, %r4;
	@%p1 bra 	$L__BB2_3;
	cvta.to.global.u64 	%rd3, %rd2;
	mul.wide.s32 	%rd4, %r1, 4;
	add.s64 	%rd1, %rd3, %rd4;
	ld.global.u32 	%r2, [%rd1];
	ld.global.u32 	%r3, [%rd1+4];
	setp.le.s32 	%p2, %r2, %r3;
	@%p2 bra 	$L__BB2_3;
	st.global.u32 	[%rd1], %r3;
	st.global.u32 	[%rd1+4], %r2;
$L__BB2_3:
	ret;

}


// ===== COMPILED SASS (sm_100) =====

	.target	sm_100

	.elftype	@"ET_EXEC"


//--------------------- .note.nv.tkinfo           --------------------------
	.section	.note.nv.tkinfo,"",@"SHT_NOTE"
	.sectionflags	@"SHF_NOTE_NV_TKINFO"
	.tkinfo
        /*0018*/ 	.word	0x00000002
        /*0030*/ 	.string	""
        /*0030*/ 	.string	"ptxas"
        /*0030*/ 	.string	"Cuda compilation tools, release 13.0, V13.0.88"
        /*0030*/ 	.string	"Build cuda_13.0.r13.0/compiler.36424714_0"
        /*0030*/ 	.string	"-arch sm_100 -m 64 "



//--------------------- .note.nv.cuinfo           --------------------------
	.section	.note.nv.cuinfo,"",@"SHT_NOTE"
	.sectionflags	@"SHF_NOTE_NV_CUINFO"
        /*0018*/ 	.short	0x0002
        /*001a*/ 	.short	0x0064
        /*001c*/ 	.short	0x0082
	.zero		2


//--------------------- .nv.info                  --------------------------
	.section	.nv.info,"",@"SHT_CUDA_INFO"
	.align	4


	//----- nvinfo : EIATTR_REGCOUNT
	.align		4
        /*0000*/ 	.byte	0x04, 0x2f
        /*0002*/ 	.short	(.L_1 - .L_0)
	.align		4
.L_0:
        /*0004*/ 	.word	index@(_Z20matrixMultiplyKernelPfS_S_i)
        /*0008*/ 	.word	0x0000001e


	//----- nvinfo : EIATTR_FRAME_SIZE
	.align		4
.L_1:
        /*000c*/ 	.byte	0x04, 0x11
        /*000e*/ 	.short	(.L_3 - .L_2)
	.align		4
.L_2:
        /*0010*/ 	.word	index@(_Z20matrixMultiplyKernelPfS_S_i)
        /*0014*/ 	.word	0x00000000


	//----- nvinfo : EIATTR_REGCOUNT
	.align		4
.L_3:
        /*0018*/ 	.byte	0x04, 0x2f
        /*001a*/ 	.short	(.L_5 - .L_4)
	.align		4
.L_4:
        /*001c*/ 	.word	index@(_Z15bitonicSortStepPiii)
        /*0020*/ 	.word	0x0000000c


	//----- nvinfo : EIATTR_FRAME_SIZE
	.align		4
.L_5:
        /*0024*/ 	.byte	0x04, 0x11
        /*0026*/ 	.short	(.L_7 - .L_6)
	.align		4
.L_6:
        /*0028*/ 	.word	index@(_Z15bitonicSortStepPiii)
        /*002c*/ 	.word	0x00000000


	//----- nvinfo : EIATTR_REGCOUNT
	.align		4
.L_7:
        /*0030*/ 	.byte	0x04, 0x2f
        /*0032*/ 	.short	(.L_9 - .L_8)
	.align		4
.L_8:
        /*0034*/ 	.word	index@(_Z15oddEvenSortStepPiii)
        /*0038*/ 	.word	0x00000008


	//----- nvinfo : EIATTR_FRAME_SIZE
	.align		4
.L_9:
        /*003c*/ 	.byte	0x04, 0x11
        /*003e*/ 	.short	(.L_11 - .L_10)
	.align		4
.L_10:
        /*0040*/ 	.word	index@(_Z15oddEvenSortStepPiii)
        /*0044*/ 	.word	0x00000000


	//----- nvinfo : EIATTR_MIN_STACK_SIZE
	.align		4
.L_11:
        /*0048*/ 	.byte	0x04, 0x12
        /*004a*/ 	.short	(.L_13 - .L_12)
	.align		4
.L_12:
        /*004c*/ 	.word	index@(_Z15oddEvenSortStepPiii)
        /*0050*/ 	.word	0x00000000


	//----- nvinfo : EIATTR_MIN_STACK_SIZE
	.align		4
.L_13:
        /*0054*/ 	.byte	0x04, 0x12
        /*0056*/ 	.short	(.L_15 - .L_14)
	.align		4
.L_14:
        /*0058*/ 	.word	index@(_Z15bitonicSortStepPiii)
        /*005c*/ 	.word	0x00000000


	//----- nvinfo : EIATTR_MIN_STACK_SIZE
	.align		4
.L_15:
        /*0060*/ 	.byte	0x04, 0x12
        /*0062*/ 	.short	(.L_17 - .L_16)
	.align		4
.L_16:
        /*0064*/ 	.word	index@(_Z20matrixMultiplyKernelPfS_S_i)
        /*0068*/ 	.word	0x00000000
.L_17:


//--------------------- .nv.compat                --------------------------
	.section	.nv.compat,"",@"SHT_CUDA_COMPAT_INFO"
	.align	4
        /*0000*/ 	.byte	0x02, 0x09, 0x00, 0x00, 0x02, 0x02, 0x01, 0x00, 0x02, 0x05, 0x05, 0x00, 0x03, 0x07, 0x01, 0x01
        /*0010*/ 	.byte	0x02, 0x03, 0x00, 0x00, 0x02, 0x06, 0x01, 0x00, 0x04, 0x0b, 0x08, 0x00, 0x09, 0x00, 0x00, 0x00
        /*0020*/ 	.byte	0x00, 0x00, 0x00, 0x00


//--------------------- .nv.info._Z15oddEvenSortStepPiii --------------------------
	.section	.nv.info._Z15oddEvenSortStepPiii,"",@"SHT_CUDA_INFO"
	.sectionflags	@""
	.align	4


	//----- nvinfo : EIATTR_CUDA_API_VERSION
	.align		4
        /*0000*/ 	.byte	0x04, 0x37
        /*0002*/ 	.short	(.L_19 - .L_18)
.L_18:
        /*0004*/ 	.word	0x00000082


	//----- nvinfo : EIATTR_KPARAM_INFO
	.align		4
.L_19:
        /*0008*/ 	.byte	0x04, 0x17
        /*000a*/ 	.short	(.L_21 - .L_20)
.L_20:
        /*000c*/ 	.word	0x00000000
        /*0010*/ 	.short	0x0002
        /*0012*/ 	.short	0x000c
        /*0014*/ 	.byte	0x00, 0xf0, 0x11, 0x00


	//----- nvinfo : EIATTR_KPARAM_INFO
	.align		4
.L_21:
        /*0018*/ 	.byte	0x04, 0x17
        /*001a*/ 	.short	(.L_23 - .L_22)
.L_22:
        /*001c*/ 	.word	0x00000000
        /*0020*/ 	.short	0x0001
        /*0022*/ 	.short	0x0008
        /*0024*/ 	.byte	0x00, 0xf0, 0x11, 0x00


	//----- nvinfo : EIATTR_KPARAM_INFO
	.align		4
.L_23:
        /*0028*/ 	.byte	0x04, 0x17
        /*002a*/ 	.short	(.L_25 - .L_24)
.L_24:
        /*002c*/ 	.word	0x00000000
        /*0030*/ 	.short	0x0000
        /*0032*/ 	.short	0x0000
        /*0034*/ 	.byte	0x00, 0xf5, 0x21, 0x00


	//----- nvinfo : EIATTR_SPARSE_MMA_MASK
	.align		4
.L_25:
        /*0038*/ 	.byte	0x03, 0x50
        /*003a*/ 	.short	0x0000


	//----- nvinfo : EIATTR_MAXREG_COUNT
	.align		4
        /*003c*/ 	.byte	0x03, 0x1b
        /*003e*/ 	.short	0x00ff


	//----- nvinfo : EIATTR_MERCURY_ISA_VERSION
	.align		4
        /*0040*/ 	.byte	0x03, 0x5f
        /*0042*/ 	.short	0x0101


	//----- nvinfo : EIATTR_VRC_CTA_INIT_COUNT
	.align		4
        /*0044*/ 	.byte	0x02, 0x4a
	.zero		1
	.zero		1


	//----- nvinfo : EIATTR_EXIT_INSTR_OFFSETS
	.align		4
        /*0048*/ 	.byte	0x04, 0x1c
        /*004a*/ 	.short	(.L_27 - .L_26)


	//   ....[0]....
.L_26:
        /*004c*/ 	.word	0x00000090


	//   ....[1]....
        /*0050*/ 	.word	0x00000100


	//   ....[2]....
        /*0054*/ 	.word	0x00000130


	//----- nvinfo : EIATTR_CBANK_PARAM_SIZE
	.align		4
.L_27:
        /*0058*/ 	.byte	0x03, 0x19
        /*005a*/ 	.short	0x0010


	//----- nvinfo : EIATTR_PARAM_CBANK
	.align		4
        /*005c*/ 	.byte	0x04, 0x0a
        /*005e*/ 	.short	(.L_29 - .L_28)
	.align		4
.L_28:
        /*0060*/ 	.word	index@(.nv.constant0._Z15oddEvenSortStepPiii)
        /*0064*/ 	.short	0x0380
        /*0066*/ 	.short	0x0010


	//----- nvinfo : EIATTR_SW_WAR
	.align		4
.L_29:
        /*0068*/ 	.byte	0x04, 0x36
        /*006a*/ 	.short	(.L_31 - .L_30)
.L_30:
        /*006c*/ 	.word	0x00000008
.L_31:


//--------------------- .nv.info._Z15bitonicSortStepPiii --------------------------
	.section	.nv.info._Z15bitonicSortStepPiii,"",@"SHT_CUDA_INFO"
	.sectionflags	@""
	.align	4


	//----- nvinfo : EIATTR_CUDA_API_VERSION
	.align		4
        /*0000*/ 	.byte	0x04, 0x37
        /*0002*/ 	.short	(.L_33 - .L_32)
.L_32:
        /*0004*/ 	.word	0x00000082


	//----- nvinfo : EIATTR_KPARAM_INFO
	.align		4
.L_33:
        /*0008*/ 	.byte	0x04, 0x17
        /*000a*/ 	.short	(.L_35 - .L_34)
.L_34:
        /*000c*/ 	.word	0x00000000
        /*0010*/ 	.short	0x0002
        /*0012*/ 	.short	0x000c
        /*0014*/ 	.byte	0x00, 0xf0, 0x11, 0x00


	//----- nvinfo : EIATTR_KPARAM_INFO
	.align		4
.L_35:
        /*0018*/ 	.byte	0x04, 0x17
        /*001a*/ 	.short	(.L_37 - .L_36)
.L_36:
        /*001c*/ 	.word	0x00000000
        /*0020*/ 	.short	0x0001
        /*0022*/ 	.short	0x0008
        /*0024*/ 	.byte	0x00, 0xf0, 0x11, 0x00


	//----- nvinfo : EIATTR_KPARAM_INFO
	.align		4
.L_37:
        /*0028*/ 	.byte	0x04, 0x17
        /*002a*/ 	.short	(.L_39 - .L_38)
.L_38:
        /*002c*/ 	.word	0x00000000
        /*0030*/ 	.short	0x0000
        /*0032*/ 	.short	0x0000
        /*0034*/ 	.byte	0x00, 0xf5, 0x21, 0x00


	//----- nvinfo : EIATTR_SPARSE_MMA_MASK
	.align		4
.L_39:
        /*0038*/ 	.byte	0x03, 0x50
        /*003a*/ 	.short	0x0000


	//----- nvinfo : EIATTR_MAXREG_COUNT
	.align		4
        /*003c*/ 	.byte	0x03, 0x1b
        /*003e*/ 	.short	0x00ff


	//----- nvinfo : EIATTR_MERCURY_ISA_VERSION
	.align		4
        /*0040*/ 	.byte	0x03, 0x5f
        /*0042*/ 	.short	0x0101


	//----- nvinfo : EIATTR_VRC_CTA_INIT_COUNT
	.align		4
        /*0044*/ 	.byte	0x02, 0x4a
	.zero		1
	.zero		1


	//----- nvinfo : EIATTR_EXIT_INSTR_OFFSETS
	.align		4
        /*0048*/ 	.byte	0x04, 0x1c
        /*004a*/ 	.short	(.L_41 - .L_40)


	//   ....[0]....
.L_40:
        /*004c*/ 	.word	0x00000080


	//   ....[1]....
        /*0050*/ 	.word	0x00000130


	//   ....[2]....
        /*0054*/ 	.word	0x00000160


	//   ....[3]....
        /*0058*/ 	.word	0x000001d0


	//   ....[4]....
        /*005c*/ 	.word	0x00000200


	//----- nvinfo : EIATTR_CRS_STACK_SIZE
	.align		4
.L_41:
        /*0060*/ 	.byte	0x04, 0x1e
        /*0062*/ 	.short	(.L_43 - .L_42)
.L_42:
        /*0064*/ 	.word	0x00000000


	//----- nvinfo : EIATTR_CBANK_PARAM_SIZE
	.align		4
.L_43:
        /*0068*/ 	.byte	0x03, 0x19
        /*006a*/ 	.short	0x0010


	//----- nvinfo : EIATTR_PARAM_CBANK
	.align		4
        /*006c*/ 	.byte	0x04, 0x0a
        /*006e*/ 	.short	(.L_45 - .L_44)
	.align		4
.L_44:
        /*0070*/ 	.word	index@(.nv.constant0._Z15bitonicSortStepPiii)
        /*0074*/ 	.short	0x0380
        /*0076*/ 	.short	0x0010


	//----- nvinfo : EIATTR_SW_WAR
	.align		4
.L_45:
        /*0078*/ 	.byte	0x04, 0x36
        /*007a*/ 	.short	(.L_47 - .L_46)
.L_46:
        /*007c*/ 	.word	0x00000008
.L_47:


//--------------------- .nv.info._Z20matrixMultiplyKernelPfS_S_i --------------------------
	.section	.nv.info._Z20matrixMultiplyKernelPfS_S_i,"",@"SHT_CUDA_INFO"
	.sectionflags	@""
	.align	4


	//----- nvinfo : EIATTR_CUDA_API_VERSION
	.align		4
        /*0000*/ 	.byte	0x04, 0x37
        /*0002*/ 	.short	(.L_49 - .L_48)
.L_48:
        /*0004*/ 	.word	0x00000082


	//----- nvinfo : EIATTR_KPARAM_INFO
	.align		4
.L_49:
        /*0008*/ 	.byte	0x04, 0x17
        /*000a*/ 	.short	(.L_51 - .L_50)
.L_50:
        /*000c*/ 	.word	0x00000000
        /*0010*/ 	.short	0x0003
        /*0012*/ 	.short	0x0018
        /*0014*/ 	.byte	0x00, 0xf0, 0x11, 0x00


	//----- nvinfo : EIATTR_KPARAM_INFO
	.align		4
.L_51:
        /*0018*/ 	.byte	0x04, 0x17
        /*001a*/ 	.short	(.L_53 - .L_52)
.L_52:
        /*001c*/ 	.word	0x00000000
        /*0020*/ 	.short	0x0002
        /*0022*/ 	.short	0x0010
        /*0024*/ 	.byte	0x00, 0xf5, 0x21, 0x00


	//----- nvinfo : EIATTR_KPARAM_INFO
	.align		4
.L_53:
        /*0028*/ 	.byte	0x04, 0x17
        /*002a*/ 	.short	(.L_55 - .L_54)
.L_54:
        /*002c*/ 	.word	0x00000000
        /*0030*/ 	.short	0x0001
        /*0032*/ 	.short	0x0008
        /*0034*/ 	.byte	0x00, 0xf5, 0x21, 0x00


	//----- nvinfo : EIATTR_KPARAM_INFO
	.align		4
.L_55:
        /*0038*/ 	.byte	0x04, 0x17
        /*003a*/ 	.short	(.L_57 - .L_56)
.L_56:
        /*003c*/ 	.word	0x00000000
        /*0040*/ 	.short	0x0000
        /*0042*/ 	.short	0x0000
        /*0044*/ 	.byte	0x00, 0xf5, 0x21, 0x00


	//----- nvinfo : EIATTR_SPARSE_MMA_MASK
	.align		4
.L_57:
        /*0048*/ 	.byte	0x03, 0x50
        /*004a*/ 	.short	0x0000


	//----- nvinfo : EIATTR_MAXREG_COUNT
	.align		4
        /*004c*/ 	.byte	0x03, 0x1b
        /*004e*/ 	.short	0x00ff


	//----- nvinfo : EIATTR_MERCURY_ISA_VERSION
	.align		4
        /*0050*/ 	.byte	0x03, 0x5f
        /*0052*/ 	.short	0x0101


	//----- nvinfo : EIATTR_VRC_CTA_INIT_COUNT
	.align		4
        /*0054*/ 	.byte	0x02, 0x4a
	.zero		1
	.zero		1


	//----- nvinfo : EIATTR_EXIT_INSTR_OFFSETS
	.align		4
        /*0058*/ 	.byte	0x04, 0x1c
        /*005a*/ 	.short	(.L_59 - .L_58)


	//   ....[0]....
.L_58:
        /*005c*/ 	.word	0x000000c0


	//   ....[1]....
        /*0060*/ 	.word	0x00000a90


	//----- nvinfo : EIATTR_CBANK_PARAM_SIZE
	.align		4
.L_59:
        /*0064*/ 	.byte	0x03, 0x19
        /*0066*/ 	.short	0x001c


	//----- nvinfo : EIATTR_PARAM_CBANK
	.align		4
        /*0068*/ 	.byte	0x04, 0x0a
        /*006a*/ 	.short	(.L_61 - .L_60)
	.align		4
.L_60:
        /*006c*/ 	.word	index@(.nv.constant0._Z20matrixMultiplyKernelPfS_S_i)
        /*0070*/ 	.short	0x0380
        /*0072*/ 	.short	0x001c


	//----- nvinfo : EIATTR_SW_WAR
	.align		4
.L_61:
        /*0074*/ 	.byte	0x04, 0x36
        /*0076*/ 	.short	(.L_63 - .L_62)
.L_62:
        /*0078*/ 	.word	0x00000008
.L_63:


//--------------------- .nv.callgraph             --------------------------
	.section	.nv.callgraph,"",@"SHT_CUDA_CALLGRAPH"
	.align	4
	.sectionentsize	8
	.align		4
        /*0000*/ 	.word	0x00000000
	.align		4
        /*0004*/ 	.word	0xffffffff
	.align		4
        /*0008*/ 	.word	0x00000000
	.align		4
        /*000c*/ 	.word	0xfffffffe
	.align		4
        /*0010*/ 	.word	0x00000000
	.align		4
        /*0014*/ 	.word	0xfffffffd
	.align		4
        /*0018*/ 	.word	0x00000000
	.align		4
        /*001c*/ 	.word	0xfffffffc


//--------------------- .text._Z15oddEvenSortStepPiii --------------------------
	.section	.text._Z15oddEvenSortStepPiii,"ax",@progbits
	.align	128
        .global         _Z15oddEvenSortStepPiii
        .type           _Z15oddEvenSortStepPiii,@function
        .size           _Z15oddEvenSortStepPiii,(.L_x_8 - _Z15oddEvenSortStepPiii)
        .other          _Z15oddEvenSortStepPiii,@"STO_CUDA_ENTRY STV_DEFAULT"
_Z15oddEvenSortStepPiii:
.text._Z15oddEvenSortStepPiii:
[----:B------:R-:W-:Y:S01]  /*0000*/  LDC R1, c[0x0][0x37c] ;  /* 0x0000df00ff017b82 */ /* 0x000fe20000000800 */
[----:B------:R-:W0:Y:S01]  /*0010*/  S2R R0, SR_TID.X ;  /* 0x0000000000007919 */ /* 0x000e220000002100 */
[----:B------:R-:W0:Y:S01]  /*0020*/  LDCU UR4, c[0x0][0x360] ;  /* 0x00006c00ff0477ac */ /* 0x000e220008000800 */
[----:B------:R-:W0:Y:S01]  /*0030*/  S2R R3, SR_CTAID.X ;  /* 0x0000000000037919 */ /* 0x000e220000002500 */
[----:B------:R-:W1:Y:S01]  /*0040*/  LDCU.64 UR6, c[0x0][0x388] ;  /* 0x00007100ff0677ac */ /* 0x000e620008000a00 */
[----:B0-----:R-:W-:-:S05]  /*0050*/  IMAD R0, R3, UR4, R0 ;  /* 0x0000000403007c24 */ /* 0x001fca000f8e0200 */
[----:B-1----:R-:W-:-:S04]  /*0060*/  LEA R5, R0, UR7, 0x1 ;  /* 0x0000000700057c11 */ /* 0x002fc8000f8e08ff */
[----:B------:R-:W-:-:S04]  /*0070*/  IADD3 R0, PT, PT, R5, 0x1, RZ ;  /* 0x0000000105007810 */ /* 0x000fc80007ffe0ff */
[----:B------:R-:W-:-:S13]  /*0080*/  ISETP.GE.AND P0, PT, R0, UR6, PT ;  /* 0x0000000600007c0c */ /* 0x000fda000bf06270 */
[----:B------:R-:W-:Y:S05]  /*0090*/  @P0 EXIT ;  /* 0x000000000000094d */ /* 0x000fea0003800000 */
[----:B------:R-:W0:Y:S01]  /*00a0*/  LDC.64 R2, c[0x0][0x380] ;  /* 0x0000e000ff027b82 */ /* 0x000e220000000a00 */
[----:B------:R-:W1:Y:S01]  /*00b0*/  LDCU.64 UR4, c[0x0][0x358] ;  /* 0x00006b00ff0477ac */ /* 0x000e620008000a00 */
[----:B0-----:R-:W-:-:S05]  /*00c0*/  IMAD.WIDE R2, R5, 0x4, R2 ;  /* 0x0000000405027825 */ /* 0x001fca00078e0202 */
[----:B-1----:R-:W2:Y:S04]  /*00d0*/  LDG.E R5, desc[UR4][R2.64] ;  /* 0x0000000402057981 */ /* 0x002ea8000c1e1900 */
[----:B------:R-:W2:Y:S02]  /*00e0*/  LDG.E R0, desc[UR4][R2.64+0x4] ;  /* 0x0000040402007981 */ /* 0x000ea4000c1e1900 */
[----:B--2---:R-:W-:-:S13]  /*00f0*/  ISETP.GT.AND P0, PT, R5, R0, PT ;  /* 0x000000000500720c */ /* 0x004fda0003f04270 */
[----:B------:R-:W-:Y:S05]  /*0100*/  @!P0 EXIT ;  /* 0x000000000000894d */ /* 0x000fea0003800000 */
[----:B------:R-:W-:Y:S04]  /*0110*/  STG.E desc[UR4][R2.64], R0 ;  /* 0x0000000002007986 */ /* 0x000fe8000c101904 */
[----:B------:R-:W-:Y:S01]  /*0120*/  STG.E desc[UR4][R2.64+0x4], R5 ;  /* 0x0000040502007986 */ /* 0x000fe2000c101904 */
[----:B------:R-:W-:Y:S05]  /*0130*/  EXIT ;  /* 0x000000000000794d */ /* 0x000fea0003800000 */
.L_x_0:
[----:B------:R-:W-:-:S00]  /*0140*/  BRA `(.L_x_0) ;  /* 0xfffffffc00fc7947 */ /* 0x000fc0000383ffff */
[----:B------:R-:W-:-:S00]  /*0150*/  NOP ;  /* 0x0000000000007918 */ /* 0x000fc00000000000 */
        /* <DEDUP_REMOVED lines=10> */
.L_x_8:


//--------------------- .text._Z15bitonicSortStepPiii --------------------------
	.section	.text._Z15bitonicSortStepPiii,"ax",@progbits
	.align	128
        .global         _Z15bitonicSortStepPiii
        .type           _Z15bitonicSortStepPiii,@function
        .size           _Z15bitonicSortStepPiii,(.L_x_9 - _Z15bitonicSortStepPiii)
        .other          _Z15bitonicSortStepPiii,@"STO_CUDA_ENTRY STV_DEFAULT"
_Z15bitonicSortStepPiii:
.text._Z15bitonicSortStepPiii:
[----:B------:R-:W-:Y:S01]  /*0000*/  LDC R1, c[0x0][0x37c] ;  /* 0x0000df00ff017b82 */ /* 0x000fe20000000800 */
[----:B------:R-:W0:Y:S01]  /*0010*/  S2R R7, SR_TID.X ;  /* 0x0000000000077919 */ /* 0x000e220000002100 */
[----:B------:R-:W0:Y:S01]  /*0020*/  LDCU UR4, c[0x0][0x360] ;  /* 0x00006c00ff0477ac */ /* 0x000e220008000800 */
[----:B------:R-:W0:Y:S01]  /*0030*/  S2R R0, SR_CTAID.X ;  /* 0x0000000000007919 */ /* 0x000e220000002500 */
[----:B------:R-:W1:Y:S01]  /*0040*/  LDCU UR5, c[0x0][0x388] ;  /* 0x00007100ff0577ac */ /* 0x000e620008000800 */
[----:B0-----:R-:W-:-:S05]  /*0050*/  IMAD R7, R0, UR4, R7 ;  /* 0x0000000400077c24 */ /* 0x001fca000f8e0207 */
[----:B-1----:R-:W-:-:S04]  /*0060*/  LOP3.LUT R9, R7, UR5, RZ, 0x3c, !PT ;  /* 0x0000000507097c12 */ /* 0x002fc8000f8e3cff */
[----:B------:R-:W-:-:S13]  /*0070*/  ISETP.GT.U32.AND P0, PT, R9, R7, PT ;  /* 0x000000070900720c */ /* 0x000fda0003f04070 */
[----:B------:R-:W-:Y:S05]  /*0080*/  @!P0 EXIT ;  /* 0x000000000000894d */ /* 0x000fea0003800000 */
[----:B------:R-:W0:Y:S02]  /*0090*/  LDCU UR4, c[0x0][0x38c] ;  /* 0x00007180ff0477ac */ /* 0x000e240008000800 */
[----:B0-----:R-:W-:Y:S01]  /*00a0*/  LOP3.LUT P0, RZ, R7, UR4, RZ, 0xc0, !PT ;  /* 0x0000000407ff7c12 */ /* 0x001fe2000f80c0ff */
[----:B------:R-:W0:-:S12]  /*00b0*/  LDCU.64 UR4, c[0x0][0x358] ;  /* 0x00006b00ff0477ac */ /* 0x000e180008000a00 */
[----:B------:R-:W-:Y:S05]  /*00c0*/  @P0 BRA `(.L_x_1) ;  /* 0x0000000000280947 */ /* 0x000fea0003800000 */
[----:B------:R-:W1:Y:S02]  /*00d0*/  LDC.64 R4, c[0x0][0x380] ;  /* 0x0000e000ff047b82 */ /* 0x000e640000000a00 */
[----:B-1----:R-:W-:-:S04]  /*00e0*/  IMAD.WIDE.U32 R2, R7, 0x4, R4 ;  /* 0x0000000407027825 */ /* 0x002fc800078e0004 */
[----:B------:R-:W-:Y:S01]  /*00f0*/  IMAD.WIDE.U32 R4, R9, 0x4, R4 ;  /* 0x0000000409047825 */ /* 0x000fe200078e0004 */
[----:B0-----:R-:W2:Y:S04]  /*0100*/  LDG.E R7, desc[UR4][R2.64] ;  /* 0x0000000402077981 */ /* 0x001ea8000c1e1900 */
[----:B------:R-:W2:Y:S02]  /*0110*/  LDG.E R0, desc[UR4][R4.64] ;  /* 0x0000000404007981 */ /* 0x000ea4000c1e1900 */
[----:B--2---:R-:W-:-:S13]  /*0120*/  ISETP.GT.AND P0, PT, R7, R0, PT ;  /* 0x000000000700720c */ /* 0x004fda0003f04270 */
[----:B------:R-:W-:Y:S05]  /*0130*/  @!P0 EXIT ;  /* 0x000000000000894d */ /* 0x000fea0003800000 */
[----:B------:R-:W-:Y:S04]  /*0140*/  STG.E desc[UR4][R2.64], R0 ;  /* 0x0000000002007986 */ /* 0x000fe8000c101904 */
[----:B------:R-:W-:Y:S01]  /*0150*/  STG.E desc[UR4][R4.64], R7 ;  /* 0x0000000704007986 */ /* 0x000fe2000c101904 */
[----:B------:R-:W-:Y:S05]  /*0160*/  EXIT ;  /* 0x000000000000794d */ /* 0x000fea0003800000 */
.L_x_1:
[----:B------:R-:W1:Y:S02]  /*0170*/  LDC.64 R2, c[0x0][0x380] ;  /* 0x0000e000ff027b82 */ /* 0x000e640000000a00 */
[----:B-1----:R-:W-:-:S04]  /*0180*/  IMAD.WIDE.U32 R4, R7, 0x4, R2 ;  /* 0x0000000407047825 */ /* 0x002fc800078e0002 */
[----:B------:R-:W-:Y:S01]  /*0190*/  IMAD.WIDE.U32 R2, R9, 0x4, R2 ;  /* 0x0000000409027825 */ /* 0x000fe200078e0002 */
[----:B0-----:R-:W2:Y:S04]  /*01a0*/  LDG.E R7, desc[UR4][R4.64] ;  /* 0x0000000404077981 */ /* 0x001ea8000c1e1900 */
[----:B------:R-:W2:Y:S02]  /*01b0*/  LDG.E R0, desc[UR4][R2.64] ;  /* 0x0000000402007981 */ /* 0x000ea4000c1e1900 */
[----:B--2---:R-:W-:-:S13]  /*01c0*/  ISETP.GE.AND P0, PT, R7, R0, PT ;  /* 0x000000000700720c */ /* 0x004fda0003f06270 */
[----:B------:R-:W-:Y:S05]  /*01d0*/  @P0 EXIT ;  /* 0x000000000000094d */ /* 0x000fea0003800000 */
[----:B------:R-:W-:Y:S04]  /*01e0*/  STG.E desc[UR4][R4.64], R0 ;  /* 0x0000000004007986 */ /* 0x000fe8000c101904 */
[----:B------:R-:W-:Y:S01]  /*01f0*/  STG.E desc[UR4][R2.64], R7 ;  /* 0x0000000702007986 */ /* 0x000fe2000c101904 */
[----:B------:R-:W-:Y:S05]  /*0200*/  EXIT ;  /* 0x000000000000794d */ /* 0x000fea0003800000 */
.L_x_2:
        /* <DEDUP_REMOVED lines=15> */
.L_x_9:


//--------------------- .text._Z20matrixMultiplyKernelPfS_S_i --------------------------
	.section	.text._Z20matrixMultiplyKernelPfS_S_i,"ax",@progbits
	.align	128
        .global         _Z20matrixMultiplyKernelPfS_S_i
        .type           _Z20matrixMultiplyKernelPfS_S_i,@function
        .size           _Z20matrixMultiplyKernelPfS_S_i,(.L_x_10 - _Z20matrixMultiplyKernelPfS_S_i)
        .other          _Z20matrixMultiplyKernelPfS_S_i,@"STO_CUDA_ENTRY STV_DEFAULT"
_Z20matrixMultiplyKernelPfS_S_i:
.text._Z20matrixMultiplyKernelPfS_S_i:
[----:B------:R-:W-:Y:S01]  /*0000*/  LDC R1, c[0x0][0x37c] ;  /* 0x0000df00ff017b82 */ /* 0x000fe20000000800 */
[----:B------:R-:W0:Y:S07]  /*0010*/  S2R R0, SR_TID.Y ;  /* 0x0000000000007919 */ /* 0x000e2e0000002200 */
[----:B------:R-:W0:Y:S01]  /*0020*/  S2UR UR4, SR_CTAID.Y ;  /* 0x00000000000479c3 */ /* 0x000e220000002600 */
[----:B------:R-:W1:Y:S01]  /*0030*/  LDCU UR20, c[0x0][0x398] ;  /* 0x00007300ff1477ac */ /* 0x000e620008000800 */
[----:B------:R-:W2:Y:S06]  /*0040*/  S2R R3, SR_TID.X ;  /* 0x0000000000037919 */ /* 0x000eac0000002100 */
[----:B------:R-:W0:Y:S08]  /*0050*/  LDC R13, c[0x0][0x364] ;  /* 0x0000d900ff0d7b82 */ /* 0x000e300000000800 */
[----:B------:R-:W2:Y:S08]  /*0060*/  S2UR UR5, SR_CTAID.X ;  /* 0x00000000000579c3 */ /* 0x000eb00000002500 */
[----:B------:R-:W2:Y:S01]  /*0070*/  LDC R2, c[0x0][0x360] ;  /* 0x0000d800ff027b82 */ /* 0x000ea20000000800 */
[----:B0-----:R-:W-:-:S02]  /*0080*/  IMAD R13, R13, UR4, R0 ;  /* 0x000000040d0d7c24 */ /* 0x001fc4000f8e0200 */
[----:B--2---:R-:W-:-:S05]  /*0090*/  IMAD R0, R2, UR5, R3 ;  /* 0x0000000502007c24 */ /* 0x004fca000f8e0203 */
[----:B------:R-:W-:-:S04]  /*00a0*/  VIMNMX R2, PT, PT, R13, R0, !PT ;  /* 0x000000000d027248 */ /* 0x000fc80007fe0100 */
[----:B-1----:R-:W-:-:S13]  /*00b0*/  ISETP.GE.AND P0, PT, R2, UR20, PT ;  /* 0x0000001402007c0c */ /* 0x002fda000bf06270 */
[----:B------:R-:W-:Y:S05]  /*00c0*/  @P0 EXIT ;  /* 0x000000000000094d */ /* 0x000fea0003800000 */
[----:B------:R-:W-:Y:S01]  /*00d0*/  UISETP.GE.U32.AND UP0, UPT, UR20, 0x8, UPT ;  /* 0x000000081400788c */ /* 0x000fe2000bf06070 */
[----:B------:R-:W-:Y:S02]  /*00e0*/  HFMA2 R12, -RZ, RZ, 0, 0 ;  /* 0x00000000ff0c7431 */ /* 0x000fe400000001ff */
[----:B------:R-:W-:Y:S01]  /*00f0*/  IMAD R13, R13, UR20, RZ ;  /* 0x000000140d0d7c24 */ /* 0x000fe2000f8e02ff */
[----:B------:R-:W-:Y:S01]  /*0100*/  UMOV UR4, URZ ;  /* 0x000000ff00047c82 */ /* 0x000fe20008000000 */
[----:B------:R-:W0:Y:S04]  /*0110*/  LDCU.64 UR18, c[0x0][0x358] ;  /* 0x00006b00ff1277ac */ /* 0x000e280008000a00 */
[----:B------:R-:W-:Y:S05]  /*0120*/  BRA.U !UP0, `(.L_x_3) ;  /* 0x0000000508047547 */ /* 0x000fea000b800000 */
[----:B------:R-:W1:Y:S01]  /*0130*/  LDCU.128 UR24, c[0x0][0x380] ;  /* 0x00007000ff1877ac */ /* 0x000e620008000c00 */
[----:B------:R-:W-:Y:S02]  /*0140*/  MOV R12, RZ ;  /* 0x000000ff000c7202 */ /* 0x000fe40000000f00 */
[----:B------:R-:W-:Y:S01]  /*0150*/  MOV R14, R0 ;  /* 0x00000000000e7202 */ /* 0x000fe20000000f00 */
[----:B------:R-:W-:-:S04]  /*0160*/  ULOP3.LUT UR4, UR20, 0x7ffffff8, URZ, 0xc0, !UPT ;  /* 0x7ffffff814047892 */ /* 0x000fc8000f8ec0ff */
[----:B------:R-:W-:Y:S01]  /*0170*/  UIADD3 UR5, UPT, UPT, -UR4, URZ, URZ ;  /* 0x000000ff04057290 */ /* 0x000fe2000fffe1ff */
[----:B-1----:R-:W-:Y:S01]  /*0180*/  MOV R2, UR24 ;  /* 0x0000001800027c02 */ /* 0x002fe20008000f00 */
[----:B------:R-:W-:Y:S01]  /*0190*/  UIMAD.WIDE UR6, UR20, 0x8, UR26 ;  /* 0x00000008140678a5 */ /* 0x000fe2000f8e021a */
[----:B------:R-:W-:Y:S01]  /*01a0*/  MOV R3, UR25 ;  /* 0x0000001900037c02 */ /* 0x000fe20008000f00 */
[----:B------:R-:W-:Y:S02]  /*01b0*/  UIMAD.WIDE UR8, UR20, 0xc, UR26 ;  /* 0x0000000c140878a5 */ /* 0x000fe4000f8e021a */
[----:B------:R-:W-:Y:S01]  /*01c0*/  UIMAD.WIDE UR10, UR20, 0x10, UR26 ;  /* 0x00000010140a78a5 */ /* 0x000fe2000f8e021a */
[----:B------:R-:W-:Y:S01]  /*01d0*/  IMAD.WIDE.U32 R2, R13, 0x4, R2 ;  /* 0x000000040d027825 */ /* 0x000fe200078e0002 */
[----:B------:R-:W-:Y:S02]  /*01e0*/  UIMAD.WIDE UR12, UR20, 0x14, UR26 ;  /* 0x00000014140c78a5 */ /* 0x000fe4000f8e021a */
[----:B------:R-:W-:Y:S01]  /*01f0*/  UIMAD.WIDE UR14, UR20, 0x18, UR26 ;  /* 0x00000018140e78a5 */ /* 0x000fe2000f8e021a */
[----:B------:R-:W-:Y:S01]  /*0200*/  IADD3 R2, P0, PT, R2, 0x10, RZ ;  /* 0x0000001002027810 */ /* 0x000fe20007f1e0ff */
[----:B------:R-:W-:-:S03]  /*0210*/  UIMAD.WIDE UR16, UR20, 0x1c, UR26 ;  /* 0x0000001c141078a5 */ /* 0x000fc6000f8e021a */
[----:B------:R-:W-:-:S09]  /*0220*/  IADD3.X R3, PT, PT, RZ, R3, RZ, P0, !PT ;  /* 0x00000003ff037210 */ /* 0x000fd200007fe4ff */
.L_x_4:
[----:B------:R-:W-:Y:S01]  /*0230*/  UIMAD.WIDE UR22, UR20, 0x4, UR26 ;  /* 0x00000004141678a5 */ /* 0x000fe2000f8e021a */
[----:B------:R-:W-:Y:S02]  /*0240*/  IMAD.MOV.U32 R23, RZ, RZ, 0x4 ;  /* 0x00000004ff177424 */ /* 0x000fe400078e00ff */
[----:B------:R-:W-:Y:S01]  /*0250*/  HFMA2 R11, -RZ, RZ, 0, 2.384185791015625e-07 ;  /* 0x00000004ff0b7431 */ /* 0x000fe200000001ff */
[----:B------:R-:W-:Y:S01]  /*0260*/  MOV R25, 0x4 ;  /* 0x0000000400197802 */ /* 0x000fe20000000f00 */
[----:B0-----:R-:W2:Y:S01]  /*0270*/  LDG.E R21, desc[UR18][R2.64+-0x10] ;  /* 0xfffff01202157981 */ /* 0x001ea2000c1e1900 */
[C---:B------:R-:W-:Y:S01]  /*0280*/  IMAD.WIDE R22, R14.reuse, R23, UR26 ;  /* 0x0000001a0e167e25 */ /* 0x040fe2000f8e0217 */
[----:B------:R-:W-:Y:S02]  /*0290*/  MOV R8, UR22 ;  /* 0x0000001600087c02 */ /* 0x000fe40008000f00 */
[----:B------:R-:W-:Y:S01]  /*02a0*/  MOV R9, UR23 ;  /* 0x0000001700097c02 */ /* 0x000fe20008000f00 */
[----:B------:R-:W3:Y:S02]  /*02b0*/  LDG.E R19, desc[UR18][R2.64+-0xc] ;  /* 0xfffff41202137981 */ /* 0x000ee4000c1e1900 */
[----:B------:R-:W-:-:S02]  /*02c0*/  IMAD.WIDE R8, R14, 0x4, R8 ;  /* 0x000000040e087825 */ /* 0x000fc400078e0208 */
[----:B------:R-:W2:Y:S01]  /*02d0*/  LDG.E R22, desc[UR18][R22.64] ;  /* 0x0000001216167981 */ /* 0x000ea2000c1e1900 */
[----:B------:R-:W-:Y:S01]  /*02e0*/  MOV R5, 0x4 ;  /* 0x0000000400057802 */ /* 0x000fe20000000f00 */
[C---:B------:R-:W-:Y:S02]  /*02f0*/  IMAD.WIDE R24, R14.reuse, R25, UR6 ;  /* 0x000000060e187e25 */ /* 0x040fe4000f8e0219 */
[----:B------:R0:W3:Y:S02]  /*0300*/  LDG.E R20, desc[UR18][R8.64] ;  /* 0x0000001208147981 */ /* 0x0000e4000c1e1900 */
[----:B------:R-:W-:Y:S02]  /*0310*/  IMAD.WIDE R10, R14, R11, UR8 ;  /* 0x000000080e0a7e25 */ /* 0x000fe4000f8e020b */
[----:B------:R-:W4:Y:S04]  /*0320*/  LDG.E R18, desc[UR18][R24.64] ;  /* 0x0000001218127981 */ /* 0x000f28000c1e1900 */
[----:B------:R-:W4:Y:S01]  /*0330*/  LDG.E R17, desc[UR18][R2.64+-0x8] ;  /* 0xfffff81202117981 */ /* 0x000f22000c1e1900 */
[----:B0-----:R-:W-:-:S02]  /*0340*/  HFMA2 R9, -RZ, RZ, 0, 2.384185791015625e-07 ;  /* 0x00000004ff097431 */ /* 0x001fc400000001ff */
[----:B------:R-:W-:Y:S01]  /*0350*/  IMAD.MOV.U32 R7, RZ, RZ, 0x4 ;  /* 0x00000004ff077424 */ /* 0x000fe200078e00ff */
[----:B------:R0:W5:Y:S01]  /*0360*/  LDG.E R16, desc[UR18][R10.64] ;  /* 0x000000120a107981 */ /* 0x000162000c1e1900 */
[----:B------:R-:W-:-:S03]  /*0370*/  IMAD.WIDE R4, R14, R5, UR10 ;  /* 0x0000000a0e047e25 */ /* 0x000fc6000f8e0205 */
[----:B------:R-:W5:Y:S01]  /*0380*/  LDG.E R15, desc[UR18][R2.64+-0x4] ;  /* 0xfffffc12020f7981 */ /* 0x000f62000c1e1900 */
[C---:B------:R-:W-:Y:S01]  /*0390*/  IMAD.WIDE R6, R14.reuse, R7, UR12 ;  /* 0x0000000c0e067e25 */ /* 0x040fe2000f8e0207 */
[----:B------:R-:W-:Y:S02]  /*03a0*/  MOV R27, 0x4 ;  /* 0x00000004001b7802 */ /* 0x000fe40000000f00 */
[----:B------:R1:W5:Y:S01]  /*03b0*/  LDG.E R4, desc[UR18][R4.64] ;  /* 0x0000001204047981 */ /* 0x000362000c1e1900 */
[----:B------:R-:W-:-:S03]  /*03c0*/  IMAD.WIDE R8, R14, R9, UR14 ;  /* 0x0000000e0e087e25 */ /* 0x000fc6000f8e0209 */
[----:B------:R-:W5:Y:S01]  /*03d0*/  LDG.E R23, desc[UR18][R2.64] ;  /* 0x0000001202177981 */ /* 0x000f62000c1e1900 */
[----:B0-----:R-:W-:-:S03]  /*03e0*/  IMAD.WIDE R10, R14, R27, UR16 ;  /* 0x000000100e0a7e25 */ /* 0x001fc6000f8e021b */
[----:B------:R-:W5:Y:S04]  /*03f0*/  LDG.E R7, desc[UR18][R6.64] ;  /* 0x0000001206077981 */ /* 0x000f68000c1e1900 */
[----:B------:R-:W5:Y:S04]  /*0400*/  LDG.E R24, desc[UR18][R2.64+0x4] ;  /* 0x0000041202187981 */ /* 0x000f68000c1e1900 */
[----:B------:R-:W5:Y:S04]  /*0410*/  LDG.E R8, desc[UR18][R8.64] ;  /* 0x0000001208087981 */ /* 0x000f68000c1e1900 */
[----:B------:R-:W5:Y:S04]  /*0420*/  LDG.E R25, desc[UR18][R2.64+0x8] ;  /* 0x0000081202197981 */ /* 0x000f68000c1e1900 */
[----:B------:R-:W5:Y:S04]  /*0430*/  LDG.E R10, desc[UR18][R10.64] ;  /* 0x000000120a0a7981 */ /* 0x000f68000c1e1900 */
[----:B------:R0:W5:Y:S01]  /*0440*/  LDG.E R27, desc[UR18][R2.64+0xc] ;  /* 0x00000c12021b7981 */ /* 0x000162000c1e1900 */
[----:B------:R-:W-:-:S04]  /*0450*/  UIADD3 UR5, UPT, UPT, UR5, 0x8, URZ ;  /* 0x0000000805057890 */ /* 0x000fc8000fffe0ff */
[----:B------:R-:W-:Y:S01]  /*0460*/  UISETP.NE.AND UP0, UPT, UR5, URZ, UPT ;  /* 0x000000ff0500728c */ /* 0x000fe2000bf05270 */
[----:B-1----:R-:W-:Y:S02]  /*0470*/  MOV R5, UR20 ;  /* 0x0000001400057c02 */ /* 0x002fe40008000f00 */
[----:B0-----:R-:W-:Y:S02]  /*0480*/  IADD3 R2, P0, PT, R2, 0x20, RZ ;  /* 0x0000002002027810 */ /* 0x001fe40007f1e0ff */
[----:B------:R-:W-:Y:S02]  /*0490*/  LEA R14, R5, R14, 0x3 ;  /* 0x0000000e050e7211 */ /* 0x000fe400078e18ff */
[----:B------:R-:W-:Y:S01]  /*04a0*/  IADD3.X R3, PT, PT, RZ, R3, RZ, P0, !PT ;  /* 0x00000003ff037210 */ /* 0x000fe200007fe4ff */
[----:B--2---:R-:W-:-:S04]  /*04b0*/  FFMA R22, R21, R22, R12 ;  /* 0x0000001615167223 */ /* 0x004fc8000000000c */
[----:B---3--:R-:W-:-:S04]  /*04c0*/  FFMA R20, R19, R20, R22 ;  /* 0x0000001413147223 */ /* 0x008fc80000000016 */
[----:B----4-:R-:W-:-:S04]  /*04d0*/  FFMA R18, R17, R18, R20 ;  /* 0x0000001211127223 */ /* 0x010fc80000000014 */
[----:B-----5:R-:W-:-:S04]  /*04e0*/  FFMA R16, R15, R16, R18 ;  /* 0x000000100f107223 */ /* 0x020fc80000000012 */
[----:B------:R-:W-:-:S04]  /*04f0*/  FFMA R23, R23, R4, R16 ;  /* 0x0000000417177223 */ /* 0x000fc80000000010 */
[----:B------:R-:W-:-:S04]  /*0500*/  FFMA R24, R24, R7, R23 ;  /* 0x0000000718187223 */ /* 0x000fc80000000017 */
[----:B------:R-:W-:-:S04]  /*0510*/  FFMA R8, R25, R8, R24 ;  /* 0x0000000819087223 */ /* 0x000fc80000000018 */
[----:B------:R-:W-:Y:S01]  /*0520*/  FFMA R12, R27, R10, R8 ;  /* 0x0000000a1b0c7223 */ /* 0x000fe20000000008 */
[----:B------:R-:W-:Y:S06]  /*0530*/  BRA.U UP0, `(.L_x_4) ;  /* 0xfffffffd003c7547 */ /* 0x000fec000b83ffff */
.L_x_3:
[----:B------:R-:W-:-:S04]  /*0540*/  ULOP3.LUT UR6, UR20, 0x7, URZ, 0xc0, !UPT ;  /* 0x0000000714067892 */ /* 0x000fc8000f8ec0ff */
[----:B------:R-:W-:-:S09]  /*0550*/  UISETP.NE.AND UP0, UPT, UR6, URZ, UPT ;  /* 0x000000ff0600728c */ /* 0x000fd2000bf05270 */
[----:B------:R-:W-:Y:S05]  /*0560*/  BRA.U !UP0, `(.L_x_5) ;  /* 0x0000000508387547 */ /* 0x000fea000b800000 */
[----:B------:R-:W-:Y:S02]  /*0570*/  UISETP.GE.U32.AND UP0, UPT, UR6, 0x4, UPT ;  /* 0x000000040600788c */ /* 0x000fe4000bf06070 */
[----:B------:R-:W-:-:S04]  /*0580*/  ULOP3.LUT UR5, UR20, 0x3, URZ, 0xc0, !UPT ;  /* 0x0000000314057892 */ /* 0x000fc8000f8ec0ff */
[----:B------:R-:W-:-:S03]  /*0590*/  UISETP.NE.AND UP1, UPT, UR5, URZ, UPT ;  /* 0x000000ff0500728c */ /* 0x000fc6000bf25270 */
[----:B------:R-:W-:Y:S08]  /*05a0*/  BRA.U !UP0, `(.L_x_6) ;  /* 0x00000001087c7547 */ /* 0x000ff0000b800000 */
[----:B------:R-:W1:Y:S01]  /*05b0*/  LDC.64 R6, c[0x0][0x388] ;  /* 0x0000e200ff067b82 */ /* 0x000e620000000a00 */
[----:B------:R-:W2:Y:S01]  /*05c0*/  LDCU.64 UR6, c[0x0][0x380] ;  /* 0x00007000ff0677ac */ /* 0x000ea20008000a00 */
[----:B------:R-:W-:Y:S01]  /*05d0*/  IMAD.U32 R9, RZ, RZ, UR4 ;  /* 0x00000004ff097e24 */ /* 0x000fe2000f8e00ff */
[C---:B------:R-:W-:Y:S02]  /*05e0*/  IADD3 R3, PT, PT, R13.reuse, UR4, RZ ;  /* 0x000000040d037c10 */ /* 0x040fe4000fffe0ff */
[----:B------:R-:W-:Y:S01]  /*05f0*/  IADD3 R10, P0, PT, R13, UR4, RZ ;  /* 0x000000040d0a7c10 */ /* 0x000fe2000ff1e0ff */
[----:B------:R-:W-:Y:S01]  /*0600*/  IMAD R9, R9, UR20, R0 ;  /* 0x0000001409097c24 */ /* 0x000fe2000f8e0200 */
[----:B------:R-:W-:Y:S01]  /*0610*/  MOV R11, UR20 ;  /* 0x00000014000b7c02 */ /* 0x000fe20008000f00 */
[----:B------:R-:W3:Y:S01]  /*0620*/  LDC.64 R4, c[0x0][0x380] ;  /* 0x0000e000ff047b82 */ /* 0x000ee20000000a00 */
[----:B------:R-:W-:Y:S01]  /*0630*/  MOV R15, UR20 ;  /* 0x00000014000f7c02 */ /* 0x000fe20008000f00 */
[----:B-1----:R-:W-:Y:S01]  /*0640*/  IMAD.WIDE R6, R9, 0x4, R6 ;  /* 0x0000000409067825 */ /* 0x002fe200078e0206 */
[----:B------:R-:W-:-:S05]  /*0650*/  MOV R9, UR20 ;  /* 0x0000001400097c02 */ /* 0x000fca0008000f00 */
[----:B------:R-:W-:Y:S02]  /*0660*/  IMAD.WIDE R8, R9, 0x4, R6 ;  /* 0x0000000409087825 */ /* 0x000fe400078e0206 */
[----:B0-----:R-:W4:Y:S02]  /*0670*/  LDG.E R6, desc[UR18][R6.64] ;  /* 0x0000001206067981 */ /* 0x001f24000c1e1900 */
[----:B---3--:R-:W-:Y:S01]  /*0680*/  IMAD.WIDE.U32 R4, R3, 0x4, R4 ;  /* 0x0000000403047825 */ /* 0x008fe200078e0004 */
[----:B------:R-:W-:Y:S01]  /*0690*/  IADD3.X R3, PT, PT, RZ, RZ, RZ, P0, !PT ;  /* 0x000000ffff037210 */ /* 0x000fe200007fe4ff */
[----:B------:R-:W3:Y:S01]  /*06a0*/  LDG.E R17, desc[UR18][R8.64] ;  /* 0x0000001208117981 */ /* 0x000ee2000c1e1900 */
[----:B--2---:R-:W-:-:S03]  /*06b0*/  LEA R2, P0, R10, UR6, 0x2 ;  /* 0x000000060a027c11 */ /* 0x004fc6000f8010ff */
[----:B------:R-:W4:Y:S01]  /*06c0*/  LDG.E R5, desc[UR18][R4.64] ;  /* 0x0000001204057981 */ /* 0x000f22000c1e1900 */
[----:B------:R-:W-:Y:S01]  /*06d0*/  LEA.HI.X R3, R10, UR7, R3, 0x2, P0 ;  /* 0x000000070a037c11 */ /* 0x000fe200080f1403 */
[----:B------:R-:W-:-:S04]  /*06e0*/  IMAD.WIDE R10, R11, 0x4, R8 ;  /* 0x000000040b0a7825 */ /* 0x000fc800078e0208 */
[----:B------:R-:W3:Y:S01]  /*06f0*/  LDG.E R16, desc[UR18][R2.64+0x4] ;  /* 0x0000041202107981 */ /* 0x000ee2000c1e1900 */
[----:B------:R-:W-:-:S03]  /*0700*/  IMAD.WIDE R14, R15, 0x4, R10 ;  /* 0x000000040f0e7825 */ /* 0x000fc600078e020a */
[----:B------:R-:W2:Y:S04]  /*0710*/  LDG.E R19, desc[UR18][R10.64] ;  /* 0x000000120a137981 */ /* 0x000ea8000c1e1900 */
[----:B------:R-:W2:Y:S04]  /*0720*/  LDG.E R18, desc[UR18][R2.64+0x8] ;  /* 0x0000081202127981 */ /* 0x000ea8000c1e1900 */
[----:B------:R-:W5:Y:S04]  /*0730*/  LDG.E R20, desc[UR18][R2.64+0xc] ;  /* 0x00000c1202147981 */ /* 0x000f68000c1e1900 */
[----:B------:R-:W5:Y:S01]  /*0740*/  LDG.E R14, desc[UR18][R14.64] ;  /* 0x000000120e0e7981 */ /* 0x000f62000c1e1900 */
[----:B------:R-:W-:Y:S01]  /*0750*/  UIADD3 UR4, UPT, UPT, UR4, 0x4, URZ ;  /* 0x0000000404047890 */ /* 0x000fe2000fffe0ff */
[----:B----4-:R-:W-:-:S04]  /*0760*/  FFMA R5, R5, R6, R12 ;  /* 0x0000000605057223 */ /* 0x010fc8000000000c */
[----:B---3--:R-:W-:-:S04]  /*0770*/  FFMA R5, R16, R17, R5 ;  /* 0x0000001110057223 */ /* 0x008fc80000000005 */
[----:B--2---:R-:W-:-:S04]  /*0780*/  FFMA R5, R18, R19, R5 ;  /* 0x0000001312057223 */ /* 0x004fc80000000005 */
[----:B-----5:R-:W-:-:S07]  /*0790*/  FFMA R12, R20, R14, R5 ;  /* 0x0000000e140c7223 */ /* 0x020fce0000000005 */
.L_x_6:
[----:B------:R-:W-:Y:S05]  /*07a0*/  BRA.U !UP1, `(.L_x_5) ;  /* 0x0000000109a87547 */ /* 0x000fea000b800000 */
[----:B------:R-:W-:Y:S01]  /*07b0*/  UISETP.NE.AND UP0, UPT, UR5, 0x1, UPT ;  /* 0x000000010500788c */ /* 0x000fe2000bf05270 */
[----:B------:R-:W-:Y:S01]  /*07c0*/  MOV R7, UR4 ;  /* 0x0000000400077c02 */ /* 0x000fe20008000f00 */
[----:B------:R-:W-:Y:S02]  /*07d0*/  ULOP3.LUT UR5, UR20, 0x1, URZ, 0xc0, !UPT ;  /* 0x0000000114057892 */ /* 0x000fe4000f8ec0ff */
[----:B------:R-:W-:Y:S02]  /*07e0*/  MOV R15, UR20 ;  /* 0x00000014000f7c02 */ /* 0x000fe40008000f00 */
[----:B------:R-:W-:Y:S01]  /*07f0*/  UISETP.NE.U32.AND UP1, UPT, UR5, 0x1, UPT ;  /* 0x000000010500788c */ /* 0x000fe2000bf25070 */
[----:B------:R-:W-:-:S04]  /*0800*/  PLOP3.LUT P1, PT, PT, PT, UP0, 0x80, 0x8 ;  /* 0x000000000008781c */ /* 0x000fc80003f2f008 */
[----:B------:R-:W1:Y:S01]  /*0810*/  @UP0 LDCU.128 UR8, c[0x0][0x380] ;  /* 0x00007000ff0807ac */ /* 0x000e620008000c00 */
[----:B------:R-:W-:Y:S01]  /*0820*/  PLOP3.LUT P0, PT, PT, PT, UP1, 0x80, 0x8 ;  /* 0x000000000008781c */ /* 0x000fe20003f0f018 */
[----:B------:R-:W2:Y:S04]  /*0830*/  @UP0 LDCU.64 UR6, c[0x0][0x380] ;  /* 0x00007000ff0607ac */ /* 0x000ea80008000a00 */
[----:B------:R-:W3:Y:S03]  /*0840*/  @!UP1 LDCU.128 UR12, c[0x0][0x380] ;  /* 0x00007000ff0c97ac */ /* 0x000ee60008000c00 */
[C---:B------:R-:W-:Y:S02]  /*0850*/  @P1 IADD3 R3, PT, PT, R13.reuse, UR4, RZ ;  /* 0x000000040d031c10 */ /* 0x040fe4000fffe0ff */
[----:B------:R-:W-:Y:S01]  /*0860*/  @P1 IADD3 R6, P2, PT, R13, UR4, RZ ;  /* 0x000000040d061c10 */ /* 0x000fe2000ff5e0ff */
[----:B------:R-:W-:Y:S01]  /*0870*/  @UP0 UIADD3 UR4, UPT, UPT, UR4, 0x2, URZ ;  /* 0x0000000204040890 */ /* 0x000fe2000fffe0ff */
[----:B-1----:R-:W-:Y:S01]  /*0880*/  MOV R11, UR9 ;  /* 0x00000009000b7c02 */ /* 0x002fe20008000f00 */
[----:B------:R-:W-:Y:S01]  /*0890*/  IMAD.U32 R10, RZ, RZ, UR8 ;  /* 0x00000008ff0a7e24 */ /* 0x000fe2000f8e00ff */
[----:B------:R-:W-:-:S02]  /*08a0*/  MOV R4, UR10 ;  /* 0x0000000a00047c02 */ /* 0x000fc40008000f00 */
[----:B------:R-:W-:Y:S01]  /*08b0*/  MOV R5, UR11 ;  /* 0x0000000b00057c02 */ /* 0x000fe20008000f00 */
[----:B------:R-:W-:-:S04]  /*08c0*/  @P1 IMAD.WIDE.U32 R10, R3, 0x4, R10 ;  /* 0x00000004030a1825 */ /* 0x000fc800078e000a */
[----:B------:R-:W-:Y:S01]  /*08d0*/  @P1 IMAD R3, R7, UR20, R0 ;  /* 0x0000001407031c24 */ /* 0x000fe2000f8e0200 */
[----:B------:R-:W-:Y:S01]  /*08e0*/  @P1 IADD3.X R7, PT, PT, RZ, RZ, RZ, P2, !PT ;  /* 0x000000ffff071210 */ /* 0x000fe200017fe4ff */
[----:B------:R-:W-:Y:S01]  /*08f0*/  IMAD.U32 R19, RZ, RZ, UR4 ;  /* 0x00000004ff137e24 */ /* 0x000fe2000f8e00ff */
[C---:B--2---:R-:W-:Y:S01]  /*0900*/  @P1 LEA R2, P2, R6.reuse, UR6, 0x2 ;  /* 0x0000000606021c11 */ /* 0x044fe2000f8410ff */
[----:B------:R-:W-:Y:S01]  /*0910*/  @P1 IMAD.WIDE R4, R3, 0x4, R4 ;  /* 0x0000000403041825 */ /* 0x000fe200078e0204 */
[----:B------:R-:W-:Y:S01]  /*0920*/  @!P0 IADD3 R17, PT, PT, R13, UR4, RZ ;  /* 0x000000040d118c10 */ /* 0x000fe2000fffe0ff */
[----:B0-----:R-:W2:Y:S01]  /*0930*/  @P1 LDG.E R11, desc[UR18][R10.64] ;  /* 0x000000120a0b1981 */ /* 0x001ea2000c1e1900 */
[----:B------:R-:W-:Y:S01]  /*0940*/  @P1 LEA.HI.X R3, R6, UR7, R7, 0x2, P2 ;  /* 0x0000000706031c11 */ /* 0x000fe200090f1407 */
[----:B------:R-:W-:Y:S01]  /*0950*/  @!P0 IMAD R19, R19, UR20, R0 ;  /* 0x0000001413138c24 */ /* 0x000fe2000f8e0200 */
[----:B---3--:R-:W-:Y:S01]  /*0960*/  MOV R6, UR12 ;  /* 0x0000000c00067c02 */ /* 0x008fe20008000f00 */
[----:B------:R-:W-:Y:S01]  /*0970*/  @P1 IMAD.WIDE R14, R15, 0x4, R4 ;  /* 0x000000040f0e1825 */ /* 0x000fe200078e0204 */
[----:B------:R-:W-:Y:S01]  /*0980*/  MOV R7, UR13 ;  /* 0x0000000d00077c02 */ /* 0x000fe20008000f00 */
[----:B------:R-:W2:Y:S01]  /*0990*/  @P1 LDG.E R4, desc[UR18][R4.64] ;  /* 0x0000001204041981 */ /* 0x000ea2000c1e1900 */
[----:B------:R-:W-:-:S02]  /*09a0*/  MOV R8, UR14 ;  /* 0x0000000e00087c02 */ /* 0x000fc40008000f00 */
[----:B------:R-:W-:Y:S01]  /*09b0*/  MOV R9, UR15 ;  /* 0x0000000f00097c02 */ /* 0x000fe20008000f00 */
[----:B------:R-:W-:Y:S01]  /*09c0*/  @!P0 IMAD.WIDE.U32 R6, R17, 0x4, R6 ;  /* 0x0000000411068825 */ /* 0x000fe200078e0006 */
[----:B------:R-:W3:Y:S03]  /*09d0*/  @P1 LDG.E R14, desc[UR18][R14.64] ;  /* 0x000000120e0e1981 */ /* 0x000ee6000c1e1900 */
[----:B------:R-:W-:Y:S01]  /*09e0*/  @!P0 IMAD.WIDE R8, R19, 0x4, R8 ;  /* 0x0000000413088825 */ /* 0x000fe200078e0208 */
[----:B------:R-:W3:Y:S04]  /*09f0*/  @P1 LDG.E R2, desc[UR18][R2.64+0x4] ;  /* 0x0000041202021981 */ /* 0x000ee8000c1e1900 */
[----:B------:R-:W4:Y:S04]  /*0a00*/  @!P0 LDG.E R7, desc[UR18][R6.64] ;  /* 0x0000001206078981 */ /* 0x000f28000c1e1900 */
[----:B------:R-:W4:Y:S01]  /*0a10*/  @!P0 LDG.E R8, desc[UR18][R8.64] ;  /* 0x0000001208088981 */ /* 0x000f22000c1e1900 */
[----:B--2---:R-:W-:-:S04]  /*0a20*/  @P1 FFMA R11, R11, R4, R12 ;  /* 0x000000040b0b1223 */ /* 0x004fc8000000000c */
[----:B---3--:R-:W-:-:S04]  /*0a30*/  @P1 FFMA R12, R2, R14, R11 ;  /* 0x0000000e020c1223 */ /* 0x008fc8000000000b */
[----:B----4-:R-:W-:-:S07]  /*0a40*/  @!P0 FFMA R12, R7, R8, R12 ;  /* 0x00000008070c8223 */ /* 0x010fce000000000c */
.L_x_5:
[----:B------:R-:W1:Y:S01]  /*0a50*/  LDC.64 R2, c[0x0][0x390] ;  /* 0x0000e400ff027b82 */ /* 0x000e620000000a00 */
[----:B------:R-:W-:-:S05]  /*0a60*/  IADD3 R13, PT, PT, R0, R13, RZ ;  /* 0x0000000d000d7210 */ /* 0x000fca0007ffe0ff */
[----:B-1----:R-:W-:-:S05]  /*0a70*/  IMAD.WIDE R2, R13, 0x4, R2 ;  /* 0x000000040d027825 */ /* 0x002fca00078e0202 */
[----:B0-----:R-:W-:Y:S01]  /*0a80*/  STG.E desc[UR18][R2.64], R12 ;  /* 0x0000000c02007986 */ /* 0x001fe2000c101912 */
[----:B------:R-:W-:Y:S05]  /*0a90*/  EXIT ;  /* 0x000000000000794d */ /* 0x000fea0003800000 */
.L_x_7:
        /* <DEDUP_REMOVED lines=14> */
.L_x_10:


//--------------------- .nv.shared.reserved.0     --------------------------
	.section	.nv.shared.reserved.0,"aw",@nobits
	.weak		__nv_reservedSMEM_offset_0_alias
	.size		__nv_reservedSMEM_offset_0_alias, 0, 64
	.other		__nv_reservedSMEM_offset_0_alias,@"STO_CUDA_RESERVED_SHARED STV_DEFAULT"
__nv_reservedSMEM_offset_0_alias:
	.zero		0
	.zero		64


//--------------------- .nv.constant0._Z15oddEvenSortStepPiii --------------------------
	.section	.nv.constant0._Z15oddEvenSortStepPiii,"a",@progbits
	.sectionflags	@""
	.align	4
.nv.constant0._Z15oddEvenSortStepPiii:
	.zero		912


//--------------------- .nv.constant0._Z15bitonicSortStepPiii --------------------------
	.section	.nv.constant0._Z15bitonicSortStepPiii,"a",@progbits
	.sectionflags	@""
	.align	4
.nv.constant0._Z15bitonicSortStepPiii:
	.zero		912


//--------------------- .nv.constant0._Z20matrixMultiplyKernelPfS_S_i --------------------------
	.section	.nv.constant0._Z20matrixMultiplyKernelPfS_S_i,"a",@progbits
	.sectionflags	@""
	.align	4
.nv.constant0._Z20matrixMultiplyKernelPfS_S_i:
	.zero		924


//--------------------- SYMBOLS --------------------------

	.type		.nv.reservedSmem.offset0,@object
	.size		.nv.reservedSmem.offset0,0x4
